//
// Generated by NVIDIA NVVM Compiler
//
// Compiler Build ID: CL-36424714
// Cuda compilation tools, release 13.0, V13.0.88
// Based on NVVM 20.0.0
//

.version 9.0
.target sm_100
.address_size 64

	// .globl	_Z7BSearchPiii

.visible .entry _Z7BSearchPiii(
	.param .u64 .ptr .align 1 _Z7BSearchPiii_param_0,
	.param .u32 _Z7BSearchPiii_param_1,
	.param .u32 _Z7BSearchPiii_param_2
)
{
	.reg .pred 	%p<2>;
	.reg .b32 	%r<7>;
	.reg .b64 	%rd<5>;

	ld.param.u64 	%rd2, [_Z7BSearchPiii_param_0];
	ld.param.u32 	%r2, [_Z7BSearchPiii_param_1];
	cvta.to.global.u64 	%rd1, %rd2;
	mov.u32 	%r3, %ctaid.x;
	mov.u32 	%r4, %ntid.x;
	mov.u32 	%r5, %tid.x;
	mad.lo.s32 	%r1, %r3, %r4, %r5;
	mul.wide.s32 	%rd3, %r1, 4;
	add.s64 	%rd4, %rd1, %rd3;
	ld.global.u32 	%r6, [%rd4];
	setp.ne.s32 	%p1, %r6, %r2;
	@%p1 bra 	$L__BB0_2;
	st.global.u32 	[%rd1], %r1;
$L__BB0_2:
	ret;

}


// ===== COMPILED SASS (sm_100) =====

	.target	sm_100

	.elftype	@"ET_EXEC"


//--------------------- .note.nv.tkinfo           --------------------------
	.section	.note.nv.tkinfo,"",@"SHT_NOTE"
	.sectionflags	@"SHF_NOTE_NV_TKINFO"
	.tkinfo
        /*0018*/ 	.word	0x00000002
        /*0030*/ 	.string	""
        /*0030*/ 	.string	"ptxas"
        /*0030*/ 	.string	"Cuda compilation tools, release 13.0, V13.0.88"
        /*0030*/ 	.string	"Build cuda_13.0.r13.0/compiler.36424714_0"
        /*0030*/ 	.string	"-arch sm_100 -m 64 "



//--------------------- .note.nv.cuinfo           --------------------------
	.section	.note.nv.cuinfo,"",@"SHT_NOTE"
	.sectionflags	@"SHF_NOTE_NV_CUINFO"
        /*0018*/ 	.short	0x0002
        /*001a*/ 	.short	0x0064
        /*001c*/ 	.short	0x0082
	.zero		2


//--------------------- .nv.info                  --------------------------
	.section	.nv.info,"",@"SHT_CUDA_INFO"
	.align	4


	//----- nvinfo : EIATTR_REGCOUNT
	.align		4
        /*0000*/ 	.byte	0x04, 0x2f
        /*0002*/ 	.short	(.L_1 - .L_0)
	.align		4
.L_0:
        /*0004*/ 	.word	index@(_Z7BSearchPiii)
        /*0008*/ 	.word	0x00000008


	//----- nvinfo : EIATTR_FRAME_SIZE
	.align		4
.L_1:
        /*000c*/ 	.byte	0x04, 0x11
        /*000e*/ 	.short	(.L_3 - .L_2)
	.align		4
.L_2:
        /*0010*/ 	.word	index@(_Z7BSearchPiii)
        /*0014*/ 	.word	0x00000000


	//----- nvinfo : EIATTR_MIN_STACK_SIZE
	.align		4
.L_3:
        /*0018*/ 	.byte	0x04, 0x12
        /*001a*/ 	.short	(.L_5 - .L_4)
	.align		4
.L_4:
        /*001c*/ 	.word	index@(_Z7BSearchPiii)
        /*0020*/ 	.word	0x00000000
.L_5:


//--------------------- .nv.compat                --------------------------
	.section	.nv.compat,"",@"SHT_CUDA_COMPAT_INFO"
	.align	4
        /*0000*/ 	.byte	0x02, 0x09, 0x00, 0x00, 0x02, 0x02, 0x01, 0x00, 0x02, 0x05, 0x05, 0x00, 0x03, 0x07, 0x01, 0x01
        /*0010*/ 	.byte	0x02, 0x03, 0x00, 0x00, 0x02, 0x06, 0x01, 0x00, 0x04, 0x0b, 0x08, 0x00, 0x09, 0x00, 0x00, 0x00
        /*0020*/ 	.byte	0x00, 0x00, 0x00, 0x00


//--------------------- .nv.info._Z7BSearchPiii   --------------------------
	.section	.nv.info._Z7BSearchPiii,"",@"SHT_CUDA_INFO"
	.sectionflags	@""
	.align	4


	//----- nvinfo : EIATTR_CUDA_API_VERSION
	.align		4
        /*0000*/ 	.byte	0x04, 0x37
        /*0002*/ 	.short	(.L_7 - .L_6)
.L_6:
        /*0004*/ 	.word	0x00000082


	//----- nvinfo : EIATTR_KPARAM_INFO
	.align		4
.L_7:
        /*0008*/ 	.byte	0x04, 0x17
        /*000a*/ 	.short	(.L_9 - .L_8)
.L_8:
        /*000c*/ 	.word	0x00000000
        /*0010*/ 	.short	0x0002
        /*0012*/ 	.short	0x000c
        /*0014*/ 	.byte	0x00, 0xf0, 0x11, 0x00


	//----- nvinfo : EIATTR_KPARAM_INFO
	.align		4
.L_9:
        /*0018*/ 	.byte	0x04, 0x17
        /*001a*/ 	.short	(.L_11 - .L_10)
.L_10:
        /*001c*/ 	.word	0x00000000
        /*0020*/ 	.short	0x0001
        /*0022*/ 	.short	0x0008
        /*0024*/ 	.byte	0x00, 0xf0, 0x11, 0x00


	//----- nvinfo : EIATTR_KPARAM_INFO
	.align		4
.L_11:
        /*0028*/ 	.byte	0x04, 0x17
        /*002a*/ 	.short	(.L_13 - .L_12)
.L_12:
        /*002c*/ 	.word	0x00000000
        /*0030*/ 	.short	0x0000
        /*0032*/ 	.short	0x0000
        /*0034*/ 	.byte	0x00, 0xf5, 0x21, 0x00


	//----- nvinfo : EIATTR_SPARSE_MMA_MASK
	.align		4
.L_13:
        /*0038*/ 	.byte	0x03, 0x50
        /*003a*/ 	.short	0x0000


	//----- nvinfo : EIATTR_MAXREG_COUNT
	.align		4
        /*003c*/ 	.byte	0x03, 0x1b
        /*003e*/ 	.short	0x00ff


	//----- nvinfo : EIATTR_MERCURY_ISA_VERSION
	.align		4
        /*0040*/ 	.byte	0x03, 0x5f
        /*0042*/ 	.short	0x0101


	//----- nvinfo : EIATTR_VRC_CTA_INIT_COUNT
	.align		4
        /*0044*/ 	.byte	0x02, 0x4a
	.zero		1
	.zero		1


	//----- nvinfo : EIATTR_EXIT_INSTR_OFFSETS
	.align		4
        /*0048*/ 	.byte	0x04, 0x1c
        /*004a*/ 	.short	(.L_15 - .L_14)


	//   ....[0]....
.L_14:
        /*004c*/ 	.word	0x000000b0


	//   ....[1]....
        /*0050*/ 	.word	0x000000e0


	//----- nvinfo : EIATTR_CBANK_PARAM_SIZE
	.align		4
.L_15:
        /*0054*/ 	.byte	0x03, 0x19
        /*0056*/ 	.short	0x0010


	//----- nvinfo : EIATTR_PARAM_CBANK
	.align		4
        /*0058*/ 	.byte	0x04, 0x0a
        /*005a*/ 	.short	(.L_17 - .L_16)
	.align		4
.L_16:
        /*005c*/ 	.word	index@(.nv.constant0._Z7BSearchPiii)
        /*0060*/ 	.short	0x0380
        /*0062*/ 	.short	0x0010


	//----- nvinfo : EIATTR_SW_WAR
	.align		4
.L_17:
        /*0064*/ 	.byte	0x04, 0x36
        /*0066*/ 	.short	(.L_19 - .L_18)
.L_18:
        /*0068*/ 	.word	0x00000008
.L_19:


//--------------------- .nv.callgraph             --------------------------
	.section	.nv.callgraph,"",@"SHT_CUDA_CALLGRAPH"
	.align	4
	.sectionentsize	8
	.align		4
        /*0000*/ 	.word	0x00000000
	.align		4
        /*0004*/ 	.word	0xffffffff
	.align		4
        /*0008*/ 	.word	0x00000000
	.align		4
        /*000c*/ 	.word	0xfffffffe
	.align		4
        /*0010*/ 	.word	0x00000000
	.align		4
        /*0014*/ 	.word	0xfffffffd
	.align		4
        /*0018*/ 	.word	0x00000000
	.align		4
        /*001c*/ 	.word	0xfffffffc


//--------------------- .text._Z7BSearchPiii      --------------------------
	.section	.text._Z7BSearchPiii,"ax",@progbits
	.align	128
        .global         _Z7BSearchPiii
        .type           _Z7BSearchPiii,@function
        .size           _Z7BSearchPiii,(.L_x_1 - _Z7BSearchPiii)
        .other          _Z7BSearchPiii,@"STO_CUDA_ENTRY STV_DEFAULT"
_Z7BSearchPiii:
.text._Z7BSearchPiii:
[----:B------:R-:W-:Y:S01]  /*0000*/  LDC R1, c[0x0][0x37c] ;  /* 0x0000df00ff017b82 */ /* 0x000fe20000000800 */
[----:B------:R-:W0:Y:S07]  /*0010*/  S2R R0, SR_TID.X ;  /* 0x0000000000007919 */ /* 0x000e2e0000002100 */
[----:B------:R-:W0:Y:S01]  /*0020*/  S2UR UR6, SR_CTAID.X ;  /* 0x00000000000679c3 */ /* 0x000e220000002500 */
[----:B------:R-:W1:Y:S07]  /*0030*/  LDCU.64 UR4, c[0x0][0x358] ;  /* 0x00006b00ff0477ac */ /* 0x000e6e0008000a00 */
[----:B------:R-:W0:Y:S08]  /*0040*/  LDC R5, c[0x0][0x360] ;  /* 0x0000d800ff057b82 */ /* 0x000e300000000800 */
[----:B------:R-:W2:Y:S01]  /*0050*/  LDC.64 R2, c[0x0][0x380] ;  /* 0x0000e000ff027b82 */ /* 0x000ea20000000a00 */
[----:B0-----:R-:W-:Y:S01]  /*0060*/  IMAD R5, R5, UR6, R0 ;  /* 0x0000000605057c24 */ /* 0x001fe2000f8e0200 */
[----:B------:R-:W0:Y:S03]  /*0070*/  LDCU UR6, c[0x0][0x388] ;  /* 0x00007100ff0677ac */ /* 0x000e260008000800 */
[----:B--2---:R-:W-:-:S06]  /*0080*/  IMAD.WIDE R2, R5, 0x4, R2 ;  /* 0x0000000405027825 */ /* 0x004fcc00078e0202 */
[----:B-1----:R-:W0:Y:S02]  /*0090*/  LDG.E R2, desc[UR4][R2.64] ;  /* 0x0000000402027981 */ /* 0x002e24000c1e1900 */
[----:B0-----:R-:W-:-:S13]  /*00a0*/  ISETP.NE.AND P0, PT, R2, UR6, PT ;  /* 0x0000000602007c0c */ /* 0x001fda000bf05270 */
[----:B------:R-:W-:Y:S05]  /*00b0*/  @P0 EXIT ;  /* 0x000000000000094d */ /* 0x000fea0003800000 */
[----:B------:R-:W0:Y:S02]  /*00c0*/  LDC.64 R2, c[0x0][0x380] ;  /* 0x0000e000ff027b82 */ /* 0x000e240000000a00 */
[----:B0-----:R-:W-:Y:S01]  /*00d0*/  STG.E desc[UR4][R2.64], R5 ;  /* 0x0000000502007986 */ /* 0x001fe2000c101904 */
[----:B------:R-:W-:Y:S05]  /*00e0*/  EXIT ;  /* 0x000000000000794d */ /* 0x000fea0003800000 */
.L_x_0:
[----:B------:R-:W-:-:S00]  /*00f0*/  BRA `(.L_x_0) ;  /* 0xfffffffc00fc7947 */ /* 0x000fc0000383ffff */
[----:B------:R-:W-:-:S00]  /*0100*/  NOP ;  /* 0x0000000000007918 */ /* 0x000fc00000000000 */
[----:B------:R-:W-:-:S00]  /*0110*/  NOP ;  /* 0x0000000000007918 */ /* 0x000fc00000000000 */
[----:B------:R-:W-:-:S00]  /*0120*/  NOP ;  /* 0x0000000000007918 */ /* 0x000fc00000000000 */
[----:B------:R-:W-:-:S00]  /*0130*/  NOP ;  /* 0x0000000000007918 */ /* 0x000fc00000000000 */
[----:B------:R-:W-:-:S00]  /*0140*/  NOP ;  /* 0x0000000000007918 */ /* 0x000fc00000000000 */
[----:B------:R-:W-:-:S00]  /*0150*/  NOP ;  /* 0x0000000000007918 */ /* 0x000fc00000000000 */
[----:B------:R-:W-:-:S00]  /*0160*/  NOP ;  /* 0x0000000000007918 */ /* 0x000fc00000000000 */
[----:B------:R-:W-:-:S00]  /*0170*/  NOP ;  /* 0x0000000000007918 */ /* 0x000fc00000000000 */
.L_x_1:


//--------------------- .nv.shared.reserved.0     --------------------------
	.section	.nv.shared.reserved.0,"aw",@nobits
	.weak		__nv_reservedSMEM_offset_0_alias
	.size		__nv_reservedSMEM_offset_0_alias, 0, 64
	.other		__nv_reservedSMEM_offset_0_alias,@"STO_CUDA_RESERVED_SHARED STV_DEFAULT"
__nv_reservedSMEM_offset_0_alias:
	.zero		0
	.zero		64


//--------------------- .nv.constant0._Z7BSearchPiii --------------------------
	.section	.nv.constant0._Z7BSearchPiii,"a",@progbits
	.sectionflags	@""
	.align	4
.nv.constant0._Z7BSearchPiii:
	.zero		912


//--------------------- SYMBOLS --------------------------

	.type		.nv.reservedSmem.offset0,@object
	.size		.nv.reservedSmem.offset0,0x4
